//
// Generated by NVIDIA NVVM Compiler
//
// Compiler Build ID: CL-36424714
// Cuda compilation tools, release 13.0, V13.0.88
// Based on NVVM 20.0.0
//

.version 9.0
.target sm_100
.address_size 64

	// .globl	_Z9sub_1x512PfS_S_

.visible .entry _Z9sub_1x512PfS_S_(
	.param .u64 .ptr .align 1 _Z9sub_1x512PfS_S__param_0,
	.param .u64 .ptr .align 1 _Z9sub_1x512PfS_S__param_1,
	.param .u64 .ptr .align 1 _Z9sub_1x512PfS_S__param_2
)
.maxntid 960
{
	.reg .pred 	%p<2>;
	.reg .b32 	%r<2>;
	.reg .b32 	%f<4>;
	.reg .b64 	%rd<11>;

	ld.param.u64 	%rd1, [_Z9sub_1x512PfS_S__param_0];
	ld.param.u64 	%rd2, [_Z9sub_1x512PfS_S__param_1];
	ld.param.u64 	%rd3, [_Z9sub_1x512PfS_S__param_2];
	mov.u32 	%r1, %tid.x;
	setp.gt.u32 	%p1, %r1, 511;
	@%p1 bra 	$L__BB0_2;
	cvta.to.global.u64 	%rd4, %rd1;
	cvta.to.global.u64 	%rd5, %rd2;
	cvta.to.global.u64 	%rd6, %rd3;
	mul.wide.u32 	%rd7, %r1, 4;
	add.s64 	%rd8, %rd4, %rd7;
	ld.global.nc.f32 	%f1, [%rd8];
	add.s64 	%rd9, %rd5, %rd7;
	ld.global.nc.f32 	%f2, [%rd9];
	sub.f32 	%f3, %f1, %f2;
	add.s64 	%rd10, %rd6, %rd7;
	st.global.f32 	[%rd10], %f3;
$L__BB0_2:
	ret;

}


// ===== COMPILED SASS (sm_100) =====

	.target	sm_100

	.elftype	@"ET_EXEC"


//--------------------- .note.nv.tkinfo           --------------------------
	.section	.note.nv.tkinfo,"",@"SHT_NOTE"
	.sectionflags	@"SHF_NOTE_NV_TKINFO"
	.tkinfo
        /*0018*/ 	.word	0x00000002
        /*0030*/ 	.string	""
        /*0030*/ 	.string	"ptxas"
        /*0030*/ 	.string	"Cuda compilation tools, release 13.0, V13.0.88"
        /*0030*/ 	.string	"Build cuda_13.0.r13.0/compiler.36424714_0"
        /*0030*/ 	.string	"-arch sm_100 -m 64 "



//--------------------- .note.nv.cuinfo           --------------------------
	.section	.note.nv.cuinfo,"",@"SHT_NOTE"
	.sectionflags	@"SHF_NOTE_NV_CUINFO"
        /*0018*/ 	.short	0x0002
        /*001a*/ 	.short	0x0064
        /*001c*/ 	.short	0x0082
	.zero		2


//--------------------- .nv.info                  --------------------------
	.section	.nv.info,"",@"SHT_CUDA_INFO"
	.align	4


	//----- nvinfo : EIATTR_REGCOUNT
	.align		4
        /*0000*/ 	.byte	0x04, 0x2f
        /*0002*/ 	.short	(.L_1 - .L_0)
	.align		4
.L_0:
        /*0004*/ 	.word	index@(_Z9sub_1x512PfS_S_)
        /*0008*/ 	.word	0x0000000c


	//----- nvinfo : EIATTR_FRAME_SIZE
	.align		4
.L_1:
        /*000c*/ 	.byte	0x04, 0x11
        /*000e*/ 	.short	(.L_3 - .L_2)
	.align		4
.L_2:
        /*0010*/ 	.word	index@(_Z9sub_1x512PfS_S_)
        /*0014*/ 	.word	0x00000000


	//----- nvinfo : EIATTR_MIN_STACK_SIZE
	.align		4
.L_3:
        /*0018*/ 	.byte	0x04, 0x12
        /*001a*/ 	.short	(.L_5 - .L_4)
	.align		4
.L_4:
        /*001c*/ 	.word	index@(_Z9sub_1x512PfS_S_)
        /*0020*/ 	.word	0x00000000
.L_5:


//--------------------- .nv.compat                --------------------------
	.section	.nv.compat,"",@"SHT_CUDA_COMPAT_INFO"
	.align	4
        /*0000*/ 	.byte	0x02, 0x09, 0x00, 0x00, 0x02, 0x02, 0x01, 0x00, 0x02, 0x05, 0x05, 0x00, 0x03, 0x07, 0x01, 0x01
        /*0010*/ 	.byte	0x02, 0x03, 0x00, 0x00, 0x02, 0x06, 0x01, 0x00, 0x04, 0x0b, 0x08, 0x00, 0x09, 0x00, 0x00, 0x00
        /*0020*/ 	.byte	0x00, 0x00, 0x00, 0x00


//--------------------- .nv.info._Z9sub_1x512PfS_S_ --------------------------
	.section	.nv.info._Z9sub_1x512PfS_S_,"",@"SHT_CUDA_INFO"
	.sectionflags	@""
	.align	4


	//----- nvinfo : EIATTR_CUDA_API_VERSION
	.align		4
        /*0000*/ 	.byte	0x04, 0x37
        /*0002*/ 	.short	(.L_7 - .L_6)
.L_6:
        /*0004*/ 	.word	0x00000082


	//----- nvinfo : EIATTR_KPARAM_INFO
	.align		4
.L_7:
        /*0008*/ 	.byte	0x04, 0x17
        /*000a*/ 	.short	(.L_9 - .L_8)
.L_8:
        /*000c*/ 	.word	0x00000000
        /*0010*/ 	.short	0x0002
        /*0012*/ 	.short	0x0010
        /*0014*/ 	.byte	0x00, 0xf5, 0x21, 0x00


	//----- nvinfo : EIATTR_KPARAM_INFO
	.align		4
.L_9:
        /*0018*/ 	.byte	0x04, 0x17
        /*001a*/ 	.short	(.L_11 - .L_10)
.L_10:
        /*001c*/ 	.word	0x00000000
        /*0020*/ 	.short	0x0001
        /*0022*/ 	.short	0x0008
        /*0024*/ 	.byte	0x00, 0xf5, 0x21, 0x00


	//----- nvinfo : EIATTR_KPARAM_INFO
	.align		4
.L_11:
        /*0028*/ 	.byte	0x04, 0x17
        /*002a*/ 	.short	(.L_13 - .L_12)
.L_12:
        /*002c*/ 	.word	0x00000000
        /*0030*/ 	.short	0x0000
        /*0032*/ 	.short	0x0000
        /*0034*/ 	.byte	0x00, 0xf5, 0x21, 0x00


	//----- nvinfo : EIATTR_SPARSE_MMA_MASK
	.align		4
.L_13:
        /*0038*/ 	.byte	0x03, 0x50
        /*003a*/ 	.short	0x0000


	//----- nvinfo : EIATTR_MAXREG_COUNT
	.align		4
        /*003c*/ 	.byte	0x03, 0x1b
        /*003e*/ 	.short	0x0040


	//----- nvinfo : EIATTR_MERCURY_ISA_VERSION
	.align		4
        /*0040*/ 	.byte	0x03, 0x5f
        /*0042*/ 	.short	0x0101


	//----- nvinfo : EIATTR_VRC_CTA_INIT_COUNT
	.align		4
        /*0044*/ 	.byte	0x02, 0x4a
	.zero		1
	.zero		1


	//----- nvinfo : EIATTR_EXIT_INSTR_OFFSETS
	.align		4
        /*0048*/ 	.byte	0x04, 0x1c
        /*004a*/ 	.short	(.L_15 - .L_14)


	//   ....[0]....
.L_14:
        /*004c*/ 	.word	0x00000030


	//   ....[1]....
        /*0050*/ 	.word	0x000000f0


	//----- nvinfo : EIATTR_MAX_THREADS
	.align		4
.L_15:
        /*0054*/ 	.byte	0x04, 0x05
        /*0056*/ 	.short	(.L_17 - .L_16)
.L_16:
        /*0058*/ 	.word	0x000003c0
        /*005c*/ 	.word	0x00000001
        /*0060*/ 	.word	0x00000001


	//----- nvinfo : EIATTR_CBANK_PARAM_SIZE
	.align		4
.L_17:
        /*0064*/ 	.byte	0x03, 0x19
        /*0066*/ 	.short	0x0018


	//----- nvinfo : EIATTR_PARAM_CBANK
	.align		4
        /*0068*/ 	.byte	0x04, 0x0a
        /*006a*/ 	.short	(.L_19 - .L_18)
	.align		4
.L_18:
        /*006c*/ 	.word	index@(.nv.constant0._Z9sub_1x512PfS_S_)
        /*0070*/ 	.short	0x0380
        /*0072*/ 	.short	0x0018


	//----- nvinfo : EIATTR_SW_WAR
	.align		4
.L_19:
        /*0074*/ 	.byte	0x04, 0x36
        /*0076*/ 	.short	(.L_21 - .L_20)
.L_20:
        /*0078*/ 	.word	0x00000008
.L_21:


//--------------------- .nv.callgraph             --------------------------
	.section	.nv.callgraph,"",@"SHT_CUDA_CALLGRAPH"
	.align	4
	.sectionentsize	8
	.align		4
        /*0000*/ 	.word	0x00000000
	.align		4
        /*0004*/ 	.word	0xffffffff
	.align		4
        /*0008*/ 	.word	0x00000000
	.align		4
        /*000c*/ 	.word	0xfffffffe
	.align		4
        /*0010*/ 	.word	0x00000000
	.align		4
        /*0014*/ 	.word	0xfffffffd
	.align		4
        /*0018*/ 	.word	0x00000000
	.align		4
        /*001c*/ 	.word	0xfffffffc


//--------------------- .text._Z9sub_1x512PfS_S_  --------------------------
	.section	.text._Z9sub_1x512PfS_S_,"ax",@progbits
	.align	128
        .global         _Z9sub_1x512PfS_S_
        .type           _Z9sub_1x512PfS_S_,@function
        .size           _Z9sub_1x512PfS_S_,(.L_x_1 - _Z9sub_1x512PfS_S_)
        .other          _Z9sub_1x512PfS_S_,@"STO_CUDA_ENTRY STV_DEFAULT"
_Z9sub_1x512PfS_S_:
.text._Z9sub_1x512PfS_S_:
[----:B------:R-:W-:Y:S01]  /*0000*/  LDC R1, c[0x0][0x37c] ;  /* 0x0000df00ff017b82 */ /* 0x000fe20000000800 */
[----:B------:R-:W0:Y:S02]  /*0010*/  S2R R9, SR_TID.X ;  /* 0x0000000000097919 */ /* 0x000e240000002100 */
[----:B0-----:R-:W-:-:S13]  /*0020*/  ISETP.GT.U32.AND P0, PT, R9, 0x1ff, PT ;  /* 0x000001ff0900780c */ /* 0x001fda0003f04070 */
[----:B------:R-:W-:Y:S05]  /*0030*/  @P0 EXIT ;  /* 0x000000000000094d */ /* 0x000fea0003800000 */
[----:B------:R-:W0:Y:S01]  /*0040*/  LDC.64 R2, c[0x0][0x380] ;  /* 0x0000e000ff027b82 */ /* 0x000e220000000a00 */
[----:B------:R-:W1:Y:S07]  /*0050*/  LDCU.64 UR4, c[0x0][0x358] ;  /* 0x00006b00ff0477ac */ /* 0x000e6e0008000a00 */
[----:B------:R-:W2:Y:S08]  /*0060*/  LDC.64 R4, c[0x0][0x388] ;  /* 0x0000e200ff047b82 */ /* 0x000eb00000000a00 */
[----:B------:R-:W3:Y:S01]  /*0070*/  LDC.64 R6, c[0x0][0x390] ;  /* 0x0000e400ff067b82 */ /* 0x000ee20000000a00 */
[----:B0-----:R-:W-:-:S06]  /*0080*/  IMAD.WIDE.U32 R2, R9, 0x4, R2 ;  /* 0x0000000409027825 */ /* 0x001fcc00078e0002 */
[----:B-1----:R-:W4:Y:S01]  /*0090*/  LDG.E.CONSTANT R2, desc[UR4][R2.64] ;  /* 0x0000000402027981 */ /* 0x002f22000c1e9900 */
[----:B--2---:R-:W-:-:S06]  /*00a0*/  IMAD.WIDE.U32 R4, R9, 0x4, R4 ;  /* 0x0000000409047825 */ /* 0x004fcc00078e0004 */
[----:B------:R-:W4:Y:S01]  /*00b0*/  LDG.E.CONSTANT R5, desc[UR4][R4.64] ;  /* 0x0000000404057981 */ /* 0x000f22000c1e9900 */
[----:B---3--:R-:W-:-:S04]  /*00c0*/  IMAD.WIDE.U32 R6, R9, 0x4, R6 ;  /* 0x0000000409067825 */ /* 0x008fc800078e0006 */
[----:B----4-:R-:W-:-:S05]  /*00d0*/  FADD R9, R2, -R5 ;  /* 0x8000000502097221 */ /* 0x010fca0000000000 */
[----:B------:R-:W-:Y:S01]  /*00e0*/  STG.E desc[UR4][R6.64], R9 ;  /* 0x0000000906007986 */ /* 0x000fe2000c101904 */
[----:B------:R-:W-:Y:S05]  /*00f0*/  EXIT ;  /* 0x000000000000794d */ /* 0x000fea0003800000 */
.L_x_0:
[----:B------:R-:W-:-:S00]  /*0100*/  BRA `(.L_x_0) ;  /* 0xfffffffc00fc7947 */ /* 0x000fc0000383ffff */
[----:B------:R-:W-:-:S00]  /*0110*/  NOP ;  /* 0x0000000000007918 */ /* 0x000fc00000000000 */
        /* <DEDUP_REMOVED lines=14> */
.L_x_1:


//--------------------- .nv.shared.reserved.0     --------------------------
	.section	.nv.shared.reserved.0,"aw",@nobits
	.weak		__nv_reservedSMEM_offset_0_alias
	.size		__nv_reservedSMEM_offset_0_alias, 0, 64
	.other		__nv_reservedSMEM_offset_0_alias,@"STO_CUDA_RESERVED_SHARED STV_DEFAULT"
__nv_reservedSMEM_offset_0_alias:
	.zero		0
	.zero		64


//--------------------- .nv.constant0._Z9sub_1x512PfS_S_ --------------------------
	.section	.nv.constant0._Z9sub_1x512PfS_S_,"a",@progbits
	.sectionflags	@""
	.align	4
.nv.constant0._Z9sub_1x512PfS_S_:
	.zero		920


//--------------------- SYMBOLS --------------------------

	.type		.nv.reservedSmem.offset0,@object
	.size		.nv.reservedSmem.offset0,0x4
